//
// Generated by NVIDIA NVVM Compiler
//
// Compiler Build ID: CL-36424714
// Cuda compilation tools, release 13.0, V13.0.88
// Based on NVVM 20.0.0
//

.version 9.0
.target sm_100
.address_size 64

	// .globl	_Z3addPiS_S_

.visible .entry _Z3addPiS_S_(
	.param .u64 .ptr .align 1 _Z3addPiS_S__param_0,
	.param .u64 .ptr .align 1 _Z3addPiS_S__param_1,
	.param .u64 .ptr .align 1 _Z3addPiS_S__param_2
)
{
	.reg .b32 	%r<2>;
	.reg .b64 	%rd<5>;

	ld.param.u64 	%rd1, [_Z3addPiS_S__param_2];
	cvta.to.global.u64 	%rd2, %rd1;
	mov.u32 	%r1, %ctaid.x;
	mul.wide.u32 	%rd3, %r1, 4;
	add.s64 	%rd4, %rd2, %rd3;
	st.global.u32 	[%rd4], %r1;
	ret;

}


// ===== COMPILED SASS (sm_100) =====

	.target	sm_100

	.elftype	@"ET_EXEC"


//--------------------- .note.nv.tkinfo           --------------------------
	.section	.note.nv.tkinfo,"",@"SHT_NOTE"
	.sectionflags	@"SHF_NOTE_NV_TKINFO"
	.tkinfo
        /*0018*/ 	.word	0x00000002
        /*0030*/ 	.string	""
        /*0030*/ 	.string	"ptxas"
        /*0030*/ 	.string	"Cuda compilation tools, release 13.0, V13.0.88"
        /*0030*/ 	.string	"Build cuda_13.0.r13.0/compiler.36424714_0"
        /*0030*/ 	.string	"-arch sm_100 -m 64 "



//--------------------- .note.nv.cuinfo           --------------------------
	.section	.note.nv.cuinfo,"",@"SHT_NOTE"
	.sectionflags	@"SHF_NOTE_NV_CUINFO"
        /*0018*/ 	.short	0x0002
        /*001a*/ 	.short	0x0064
        /*001c*/ 	.short	0x0082
	.zero		2


//--------------------- .nv.info                  --------------------------
	.section	.nv.info,"",@"SHT_CUDA_INFO"
	.align	4


	//----- nvinfo : EIATTR_REGCOUNT
	.align		4
        /*0000*/ 	.byte	0x04, 0x2f
        /*0002*/ 	.short	(.L_1 - .L_0)
	.align		4
.L_0:
        /*0004*/ 	.word	index@(_Z3addPiS_S_)
        /*0008*/ 	.word	0x00000008


	//----- nvinfo : EIATTR_FRAME_SIZE
	.align		4
.L_1:
        /*000c*/ 	.byte	0x04, 0x11
        /*000e*/ 	.short	(.L_3 - .L_2)
	.align		4
.L_2:
        /*0010*/ 	.word	index@(_Z3addPiS_S_)
        /*0014*/ 	.word	0x00000000


	//----- nvinfo : EIATTR_MIN_STACK_SIZE
	.align		4
.L_3:
        /*0018*/ 	.byte	0x04, 0x12
        /*001a*/ 	.short	(.L_5 - .L_4)
	.align		4
.L_4:
        /*001c*/ 	.word	index@(_Z3addPiS_S_)
        /*0020*/ 	.word	0x00000000
.L_5:


//--------------------- .nv.compat                --------------------------
	.section	.nv.compat,"",@"SHT_CUDA_COMPAT_INFO"
	.align	4
        /*0000*/ 	.byte	0x02, 0x09, 0x00, 0x00, 0x02, 0x02, 0x01, 0x00, 0x02, 0x05, 0x05, 0x00, 0x03, 0x07, 0x01, 0x01
        /*0010*/ 	.byte	0x02, 0x03, 0x00, 0x00, 0x02, 0x06, 0x01, 0x00, 0x04, 0x0b, 0x08, 0x00, 0x09, 0x00, 0x00, 0x00
        /*0020*/ 	.byte	0x00, 0x00, 0x00, 0x00


//--------------------- .nv.info._Z3addPiS_S_     --------------------------
	.section	.nv.info._Z3addPiS_S_,"",@"SHT_CUDA_INFO"
	.sectionflags	@""
	.align	4


	//----- nvinfo : EIATTR_CUDA_API_VERSION
	.align		4
        /*0000*/ 	.byte	0x04, 0x37
        /*0002*/ 	.short	(.L_7 - .L_6)
.L_6:
        /*0004*/ 	.word	0x00000082


	//----- nvinfo : EIATTR_KPARAM_INFO
	.align		4
.L_7:
        /*0008*/ 	.byte	0x04, 0x17
        /*000a*/ 	.short	(.L_9 - .L_8)
.L_8:
        /*000c*/ 	.word	0x00000000
        /*0010*/ 	.short	0x0002
        /*0012*/ 	.short	0x0010
        /*0014*/ 	.byte	0x00, 0xf5, 0x21, 0x00


	//----- nvinfo : EIATTR_KPARAM_INFO
	.align		4
.L_9:
        /*0018*/ 	.byte	0x04, 0x17
        /*001a*/ 	.short	(.L_11 - .L_10)
.L_10:
        /*001c*/ 	.word	0x00000000
        /*0020*/ 	.short	0x0001
        /*0022*/ 	.short	0x0008
        /*0024*/ 	.byte	0x00, 0xf5, 0x21, 0x00


	//----- nvinfo : EIATTR_KPARAM_INFO
	.align		4
.L_11:
        /*0028*/ 	.byte	0x04, 0x17
        /*002a*/ 	.short	(.L_13 - .L_12)
.L_12:
        /*002c*/ 	.word	0x00000000
        /*0030*/ 	.short	0x0000
        /*0032*/ 	.short	0x0000
        /*0034*/ 	.byte	0x00, 0xf5, 0x21, 0x00


	//----- nvinfo : EIATTR_SPARSE_MMA_MASK
	.align		4
.L_13:
        /*0038*/ 	.byte	0x03, 0x50
        /*003a*/ 	.short	0x0000


	//----- nvinfo : EIATTR_MAXREG_COUNT
	.align		4
        /*003c*/ 	.byte	0x03, 0x1b
        /*003e*/ 	.short	0x00ff


	//----- nvinfo : EIATTR_MERCURY_ISA_VERSION
	.align		4
        /*0040*/ 	.byte	0x03, 0x5f
        /*0042*/ 	.short	0x0101


	//----- nvinfo : EIATTR_VRC_CTA_INIT_COUNT
	.align		4
        /*0044*/ 	.byte	0x02, 0x4a
	.zero		1
	.zero		1


	//----- nvinfo : EIATTR_EXIT_INSTR_OFFSETS
	.align		4
        /*0048*/ 	.byte	0x04, 0x1c
        /*004a*/ 	.short	(.L_15 - .L_14)


	//   ....[0]....
.L_14:
        /*004c*/ 	.word	0x00000060


	//----- nvinfo : EIATTR_CBANK_PARAM_SIZE
	.align		4
.L_15:
        /*0050*/ 	.byte	0x03, 0x19
        /*0052*/ 	.short	0x0018


	//----- nvinfo : EIATTR_PARAM_CBANK
	.align		4
        /*0054*/ 	.byte	0x04, 0x0a
        /*0056*/ 	.short	(.L_17 - .L_16)
	.align		4
.L_16:
        /*0058*/ 	.word	index@(.nv.constant0._Z3addPiS_S_)
        /*005c*/ 	.short	0x0380
        /*005e*/ 	.short	0x0018


	//----- nvinfo : EIATTR_SW_WAR
	.align		4
.L_17:
        /*0060*/ 	.byte	0x04, 0x36
        /*0062*/ 	.short	(.L_19 - .L_18)
.L_18:
        /*0064*/ 	.word	0x00000008
.L_19:


//--------------------- .nv.callgraph             --------------------------
	.section	.nv.callgraph,"",@"SHT_CUDA_CALLGRAPH"
	.align	4
	.sectionentsize	8
	.align		4
        /*0000*/ 	.word	0x00000000
	.align		4
        /*0004*/ 	.word	0xffffffff
	.align		4
        /*0008*/ 	.word	0x00000000
	.align		4
        /*000c*/ 	.word	0xfffffffe
	.align		4
        /*0010*/ 	.word	0x00000000
	.align		4
        /*0014*/ 	.word	0xfffffffd
	.align		4
        /*0018*/ 	.word	0x00000000
	.align		4
        /*001c*/ 	.word	0xfffffffc


//--------------------- .text._Z3addPiS_S_        --------------------------
	.section	.text._Z3addPiS_S_,"ax",@progbits
	.align	128
        .global         _Z3addPiS_S_
        .type           _Z3addPiS_S_,@function
        .size           _Z3addPiS_S_,(.L_x_1 - _Z3addPiS_S_)
        .other          _Z3addPiS_S_,@"STO_CUDA_ENTRY STV_DEFAULT"
_Z3addPiS_S_:
.text._Z3addPiS_S_:
[----:B------:R-:W-:Y:S01]  /*0000*/  LDC R1, c[0x0][0x37c] ;  /* 0x0000df00ff017b82 */ /* 0x000fe20000000800 */
[----:B------:R-:W0:Y:S07]  /*0010*/  S2R R5, SR_CTAID.X ;  /* 0x0000000000057919 */ /* 0x000e2e0000002500 */
[----:B------:R-:W0:Y:S01]  /*0020*/  LDC.64 R2, c[0x0][0x390] ;  /* 0x0000e400ff027b82 */ /* 0x000e220000000a00 */
[----:B------:R-:W1:Y:S01]  /*0030*/  LDCU.64 UR4, c[0x0][0x358] ;  /* 0x00006b00ff0477ac */ /* 0x000e620008000a00 */
[----:B0-----:R-:W-:-:S05]  /*0040*/  IMAD.WIDE.U32 R2, R5, 0x4, R2 ;  /* 0x0000000405027825 */ /* 0x001fca00078e0002 */
[----:B-1----:R-:W-:Y:S01]  /*0050*/  STG.E desc[UR4][R2.64], R5 ;  /* 0x0000000502007986 */ /* 0x002fe2000c101904 */
[----:B------:R-:W-:Y:S05]  /*0060*/  EXIT ;  /* 0x000000000000794d */ /* 0x000fea0003800000 */
.L_x_0:
[----:B------:R-:W-:-:S00]  /*0070*/  BRA `(.L_x_0) ;  /* 0xfffffffc00fc7947 */ /* 0x000fc0000383ffff */
[----:B------:R-:W-:-:S00]  /*0080*/  NOP ;  /* 0x0000000000007918 */ /* 0x000fc00000000000 */
[----:B------:R-:W-:-:S00]  /*0090*/  NOP ;  /* 0x0000000000007918 */ /* 0x000fc00000000000 */
[----:B------:R-:W-:-:S00]  /*00a0*/  NOP ;  /* 0x0000000000007918 */ /* 0x000fc00000000000 */
[----:B------:R-:W-:-:S00]  /*00b0*/  NOP ;  /* 0x0000000000007918 */ /* 0x000fc00000000000 */
[----:B------:R-:W-:-:S00]  /*00c0*/  NOP ;  /* 0x0000000000007918 */ /* 0x000fc00000000000 */
[----:B------:R-:W-:-:S00]  /*00d0*/  NOP ;  /* 0x0000000000007918 */ /* 0x000fc00000000000 */
[----:B------:R-:W-:-:S00]  /*00e0*/  NOP ;  /* 0x0000000000007918 */ /* 0x000fc00000000000 */
[----:B------:R-:W-:-:S00]  /*00f0*/  NOP ;  /* 0x0000000000007918 */ /* 0x000fc00000000000 */
.L_x_1:


//--------------------- .nv.shared.reserved.0     --------------------------
	.section	.nv.shared.reserved.0,"aw",@nobits
	.weak		__nv_reservedSMEM_offset_0_alias
	.size		__nv_reservedSMEM_offset_0_alias, 0, 64
	.other		__nv_reservedSMEM_offset_0_alias,@"STO_CUDA_RESERVED_SHARED STV_DEFAULT"
__nv_reservedSMEM_offset_0_alias:
	.zero		0
	.zero		64


//--------------------- .nv.constant0._Z3addPiS_S_ --------------------------
	.section	.nv.constant0._Z3addPiS_S_,"a",@progbits
	.sectionflags	@""
	.align	4
.nv.constant0._Z3addPiS_S_:
	.zero		920


//--------------------- SYMBOLS --------------------------

	.type		.nv.reservedSmem.offset0,@object
	.size		.nv.reservedSmem.offset0,0x4
